	.headerflags	@"EF_CUDA_TEXMODE_UNIFIED EF_CUDA_64BIT_ADDRESS EF_CUDA_ACCELERATORS EF_CUDA_SM90 EF_CUDA_VIRTUAL_SM(EF_CUDA_SM90)"
	.elftype	@"ET_EXEC"


//--------------------- .nv.info                  --------------------------
	.section	.nv.info,"",@"SHT_CUDA_INFO"
	.align	4


	//----- nvinfo : EIATTR_REGCOUNT
	.align		4
        /*0000*/ 	.byte	0x04, 0x2f
        /*0002*/ 	.short	(.L_1 - .L_0)
	.align		4
.L_0:
        /*0004*/ 	.word	index@(triton_poi_fused__unsafe_index_add_25)
        /*0008*/ 	.word	0x00000010


	//----- nvinfo : EIATTR_MIN_STACK_SIZE
	.align		4
.L_1:
        /*000c*/ 	.byte	0x04, 0x12
        /*000e*/ 	.short	(.L_3 - .L_2)
	.align		4
.L_2:
        /*0010*/ 	.word	index@(triton_poi_fused__unsafe_index_add_25)
        /*0014*/ 	.word	0x00000000


	//----- nvinfo : EIATTR_FRAME_SIZE
	.align		4
.L_3:
        /*0018*/ 	.byte	0x04, 0x11
        /*001a*/ 	.short	(.L_5 - .L_4)
	.align		4
.L_4:
        /*001c*/ 	.word	index@(triton_poi_fused__unsafe_index_add_25)
        /*0020*/ 	.word	0x00000000


	//----- nvinfo : EIATTR_MIN_STACK_SIZE
	.align		4
.L_5:
        /*0024*/ 	.byte	0x04, 0x12
        /*0026*/ 	.short	(.L_7 - .L_6)
	.align		4
.L_6:
        /*0028*/ 	.word	index@(triton_poi_fused__unsafe_index_add_25)
        /*002c*/ 	.word	0x00000000
.L_7:


//--------------------- .nv.info.triton_poi_fused__unsafe_index_add_25 --------------------------
	.section	.nv.info.triton_poi_fused__unsafe_index_add_25,"",@"SHT_CUDA_INFO"
	.sectionflags	@""
	.align	4


	//----- nvinfo : EIATTR_CUDA_API_VERSION
	.align		4
        /*0000*/ 	.byte	0x04, 0x37
        /*0002*/ 	.short	(.L_9 - .L_8)
.L_8:
        /*0004*/ 	.word	0x0000007c


	//----- nvinfo : EIATTR_KPARAM_INFO
	.align		4
.L_9:
        /*0008*/ 	.byte	0x04, 0x17
        /*000a*/ 	.short	(.L_11 - .L_10)
.L_10:
        /*000c*/ 	.word	0x00000000
        /*0010*/ 	.short	0x0004
        /*0012*/ 	.short	0x0020
        /*0014*/ 	.byte	0x00, 0xf0, 0x11, 0x00


	//----- nvinfo : EIATTR_KPARAM_INFO
	.align		4
.L_11:
        /*0018*/ 	.byte	0x04, 0x17
        /*001a*/ 	.short	(.L_13 - .L_12)
.L_12:
        /*001c*/ 	.word	0x00000000
        /*0020*/ 	.short	0x0003
        /*0022*/ 	.short	0x0018
        /*0024*/ 	.byte	0x00, 0xf4, 0x21, 0x00


	//----- nvinfo : EIATTR_KPARAM_INFO
	.align		4
.L_13:
        /*0028*/ 	.byte	0x04, 0x17
        /*002a*/ 	.short	(.L_15 - .L_14)
.L_14:
        /*002c*/ 	.word	0x00000000
        /*0030*/ 	.short	0x0002
        /*0032*/ 	.short	0x0010
        /*0034*/ 	.byte	0x00, 0xf4, 0x21, 0x00


	//----- nvinfo : EIATTR_KPARAM_INFO
	.align		4
.L_15:
        /*0038*/ 	.byte	0x04, 0x17
        /*003a*/ 	.short	(.L_17 - .L_16)
.L_16:
        /*003c*/ 	.word	0x00000000
        /*0040*/ 	.short	0x0001
        /*0042*/ 	.short	0x0008
        /*0044*/ 	.byte	0x00, 0xf4, 0x21, 0x00


	//----- nvinfo : EIATTR_KPARAM_INFO
	.align		4
.L_17:
        /*0048*/ 	.byte	0x04, 0x17
        /*004a*/ 	.short	(.L_19 - .L_18)
.L_18:
        /*004c*/ 	.word	0x00000000
        /*0050*/ 	.short	0x0000
        /*0052*/ 	.short	0x0000
        /*0054*/ 	.byte	0x00, 0xf4, 0x21, 0x00


	//----- nvinfo : EIATTR_SPARSE_MMA_MASK
	.align		4
.L_19:
        /*0058*/ 	.byte	0x03, 0x50
        /*005a*/ 	.short	0x0000


	//----- nvinfo : EIATTR_MAXREG_COUNT
	.align		4
        /*005c*/ 	.byte	0x03, 0x1b
        /*005e*/ 	.short	0x00ff


	//----- nvinfo : EIATTR_EXIT_INSTR_OFFSETS
	.align		4
        /*0060*/ 	.byte	0x04, 0x1c
        /*0062*/ 	.short	(.L_21 - .L_20)


	//   ....[0]....
.L_20:
        /*0064*/ 	.word	0x000003f0


	//----- nvinfo : EIATTR_REQNTID
	.align		4
.L_21:
        /*0068*/ 	.byte	0x04, 0x10
        /*006a*/ 	.short	(.L_23 - .L_22)
.L_22:
        /*006c*/ 	.word	0x00000100
        /*0070*/ 	.word	0x00000001
        /*0074*/ 	.word	0x00000001


	//----- nvinfo : EIATTR_CBANK_PARAM_SIZE
	.align		4
.L_23:
        /*0078*/ 	.byte	0x03, 0x19
        /*007a*/ 	.short	0x0024


	//----- nvinfo : EIATTR_PARAM_CBANK
	.align		4
        /*007c*/ 	.byte	0x04, 0x0a
        /*007e*/ 	.short	(.L_25 - .L_24)
	.align		4
.L_24:
        /*0080*/ 	.word	index@(.nv.constant0.triton_poi_fused__unsafe_index_add_25)
        /*0084*/ 	.short	0x0210
        /*0086*/ 	.short	0x0024


	//----- nvinfo : EIATTR_SW_WAR
	.align		4
.L_25:
        /*0088*/ 	.byte	0x04, 0x36
        /*008a*/ 	.short	(.L_27 - .L_26)
.L_26:
        /*008c*/ 	.word	0x00000008
.L_27:


//--------------------- .nv.callgraph             --------------------------
	.section	.nv.callgraph,"",@"SHT_CUDA_CALLGRAPH"
	.align	4
	.sectionentsize	8
	.align		4
        /*0000*/ 	.word	0x00000000
	.align		4
        /*0004*/ 	.word	0xffffffff
	.align		4
        /*0008*/ 	.word	0x00000000
	.align		4
        /*000c*/ 	.word	0xfffffffe
	.align		4
        /*0010*/ 	.word	0x00000000
	.align		4
        /*0014*/ 	.word	0xfffffffd
	.align		4
        /*0018*/ 	.word	0x00000000
	.align		4
        /*001c*/ 	.word	0xfffffffc


//--------------------- .text.triton_poi_fused__unsafe_index_add_25 --------------------------
	.section	.text.triton_poi_fused__unsafe_index_add_25,"ax",@progbits
	.align	128
        .global         triton_poi_fused__unsafe_index_add_25
        .type           triton_poi_fused__unsafe_index_add_25,@function
        .size           triton_poi_fused__unsafe_index_add_25,(.L_x_1 - triton_poi_fused__unsafe_index_add_25)
        .other          triton_poi_fused__unsafe_index_add_25,@"STO_CUDA_ENTRY STV_DEFAULT"
triton_poi_fused__unsafe_index_add_25:
.text.triton_poi_fused__unsafe_index_add_25:
[----:B------:R-:W-:Y:S01]  /*0000*/  LDC R1, c[0x0][0x28] ;  /* 0x00000a00ff017b82 */ /* 0x000fe20000000800 */
[----:B------:R-:W1:Y:S07]  /*0010*/  S2R R0, SR_TID.X ;  /* 0x0000000000007919 */ /* 0x000e6e0000002100 */
[----:B------:R-:W2:Y:S01]  /*0020*/  LDC.64 R4, c[0x0][0x210] ;  /* 0x00008400ff047b82 */ /* 0x000ea20000000a00 */
[----:B------:R-:W-:Y:S01]  /*0030*/  ULDC.64 UR4, c[0x0][0x208] ;  /* 0x0000820000047ab9 */ /* 0x000fe20000000a00 */
[----:B------:R-:W-:Y:S01]  /*0040*/  ULDC.64 UR6, c[0x0][0x218] ;  /* 0x0000860000067ab9 */ /* 0x000fe20000000a00 */
[----:B------:R-:W3:Y:S01]  /*0050*/  S2R R9, SR_CTAID.X ;  /* 0x0000000000097919 */ /* 0x000ee20000002500 */
[----:B------:R-:W-:Y:S01]  /*0060*/  ULDC.64 UR8, c[0x0][0x220] ;  /* 0x0000880000087ab9 */ /* 0x000fe20000000a00 */
[----:B-1----:R-:W-:-:S05]  /*0070*/  IMAD.SHL.U32 R0, R0, 0x2, RZ ;  /* 0x0000000200007824 */ /* 0x002fca00078e00ff */
[----:B------:R-:W-:-:S05]  /*0080*/  LOP3.LUT R0, R0, 0x1fe, RZ, 0xc0, !PT ;  /* 0x000001fe00007812 */ /* 0x000fca00078ec0ff */
[----:B---3--:R-:W-:-:S05]  /*0090*/  IMAD R0, R9, 0x200, R0 ;  /* 0x0000020009007824 */ /* 0x008fca00078e0200 */
[----:B------:R-:W-:-:S04]  /*00a0*/  SHF.R.S32.HI R3, RZ, 0x1f, R0 ;  /* 0x0000001fff037819 */ /* 0x000fc80000011400 */
[----:B------:R-:W-:-:S04]  /*00b0*/  LEA.HI R6, R3, R0, RZ, 0x3 ;  /* 0x0000000003067211 */ /* 0x000fc800078f18ff */
[----:B------:R-:W-:Y:S02]  /*00c0*/  SHF.R.S32.HI R2, RZ, 0x3, R6 ;  /* 0x00000003ff027819 */ /* 0x000fe40000011406 */
[----:B------:R-:W-:Y:S02]  /*00d0*/  LOP3.LUT R7, R6, 0xfffffff8, RZ, 0xc0, !PT ;  /* 0xfffffff806077812 */ /* 0x000fe400078ec0ff */
[----:B------:R-:W-:-:S04]  /*00e0*/  LEA.HI R3, R2, R2, RZ, 0x3 ;  /* 0x0000000202037211 */ /* 0x000fc800078f18ff */
[----:B------:R-:W-:-:S05]  /*00f0*/  LOP3.LUT R3, R3, 0xfffffff8, RZ, 0xc0, !PT ;  /* 0xfffffff803037812 */ /* 0x000fca00078ec0ff */
[----:B------:R-:W-:-:S04]  /*0100*/  IMAD.IADD R3, R2, 0x1, -R3 ;  /* 0x0000000102037824 */ /* 0x000fc800078e0a03 */
[----:B--2---:R-:W-:-:S04]  /*0110*/  IMAD.WIDE R2, R3, 0x8, R4 ;  /* 0x0000000803027825 */ /* 0x004fc800078e0204 */
[----:B------:R-:W-:Y:S02]  /*0120*/  IMAD.IADD R7, R0, 0x1, -R7 ;  /* 0x0000000100077824 */ /* 0x000fe400078e0a07 */
[----:B------:R-:W2:Y:S02]  /*0130*/  LDG.E.EL.64 R2, desc[UR4][R2.64] ;  /* 0x0000000402027981 */ /* 0x000ea4000c2e1b00 */
[----:B------:R-:W-:-:S06]  /*0140*/  IMAD.WIDE R4, R7, 0x8, R4 ;  /* 0x0000000807047825 */ /* 0x000fcc00078e0204 */
[----:B------:R-:W3:Y:S01]  /*0150*/  LDG.E.EL.128 R4, desc[UR4][R4.64] ;  /* 0x0000000404047981 */ /* 0x000ee2000c2e1d00 */
[----:B------:R-:W-:-:S04]  /*0160*/  SHF.R.S32.HI R9, RZ, 0x16, R9 ;  /* 0x00000016ff097819 */ /* 0x000fc80000011409 */
[----:B------:R-:W-:-:S04]  /*0170*/  SGXT R9, R9, 0x1 ;  /* 0x000000010909781a */ /* 0x000fc80000000200 */
[----:B------:R-:W-:-:S04]  /*0180*/  LEA.HI R9, R9, R0, RZ, 0x6 ;  /* 0x0000000009097211 */ /* 0x000fc800078f30ff */
[----:B------:R-:W-:-:S05]  /*0190*/  SHF.R.S32.HI R9, RZ, 0x6, R9 ;  /* 0x00000006ff097819 */ /* 0x000fca0000011409 */
[----:B------:R-:W-:Y:S01]  /*01a0*/  IMAD.SHL.U32 R9, R9, 0x10, RZ ;  /* 0x0000001009097824 */ /* 0x000fe200078e00ff */
[----:B--2---:R-:W-:-:S04]  /*01b0*/  SHF.R.U32.HI R11, RZ, 0x1d, R3 ;  /* 0x0000001dff0b7819 */ /* 0x004fc80000011603 */
[----:B------:R-:W-:-:S04]  /*01c0*/  LOP3.LUT R11, R11, 0x4, RZ, 0xc0, !PT ;  /* 0x000000040b0b7812 */ /* 0x000fc800078ec0ff */
[----:B------:R-:W-:Y:S02]  /*01d0*/  IADD3 R11, P0, R2, R11, RZ ;  /* 0x0000000b020b7210 */ /* 0x000fe40007f1e0ff */
[----:B---3--:R-:W-:Y:S02]  /*01e0*/  SHF.R.U32.HI R10, RZ, 0x1d, R5 ;  /* 0x0000001dff0a7819 */ /* 0x008fe40000011605 */
[----:B------:R-:W-:Y:S01]  /*01f0*/  SHF.R.S32.HI R2, RZ, 0x1f, R9 ;  /* 0x0000001fff027819 */ /* 0x000fe20000011409 */
[----:B------:R-:W-:Y:S01]  /*0200*/  IMAD.X R12, RZ, RZ, R3, P0 ;  /* 0x000000ffff0c7224 */ /* 0x000fe200000e0603 */
[----:B------:R-:W-:Y:S02]  /*0210*/  LEA R9, P0, R11, R9, 0x2 ;  /* 0x000000090b097211 */ /* 0x000fe400078010ff */
[----:B------:R-:W-:Y:S02]  /*0220*/  SHF.R.U32.HI R8, RZ, 0x1d, R7 ;  /* 0x0000001dff087819 */ /* 0x000fe40000011607 */
[----:B------:R-:W-:-:S02]  /*0230*/  LOP3.LUT R3, R10, 0x4, RZ, 0xc0, !PT ;  /* 0x000000040a037812 */ /* 0x000fc400078ec0ff */
[----:B------:R-:W-:Y:S02]  /*0240*/  LEA.HI.X R11, R11, R2, R12, 0x2, P0 ;  /* 0x000000020b0b7211 */ /* 0x000fe400000f140c */
[----:B------:R-:W-:Y:S02]  /*0250*/  LOP3.LUT R8, R8, 0x4, RZ, 0xc0, !PT ;  /* 0x0000000408087812 */ /* 0x000fe400078ec0ff */
[-C--:B------:R-:W-:Y:S02]  /*0260*/  IADD3 R3, P0, P1, R3, R9.reuse, R4 ;  /* 0x0000000903037210 */ /* 0x080fe4000791e004 */
[----:B------:R-:W-:Y:S02]  /*0270*/  IADD3 R2, P2, P3, R8, R9, R6 ;  /* 0x0000000908027210 */ /* 0x000fe40007b5e006 */
[-C--:B------:R-:W-:Y:S01]  /*0280*/  IADD3.X R4, RZ, R11.reuse, R5, P0, P1 ;  /* 0x0000000bff047210 */ /* 0x080fe200007e2405 */
[C---:B------:R-:W-:Y:S01]  /*0290*/  IMAD.SHL.U32 R8, R3.reuse, 0x4, RZ ;  /* 0x0000000403087824 */ /* 0x040fe200078e00ff */
[----:B------:R-:W-:Y:S01]  /*02a0*/  IADD3.X R7, RZ, R11, R7, P2, P3 ;  /* 0x0000000bff077210 */ /* 0x000fe200017e6407 */
[----:B------:R-:W-:Y:S01]  /*02b0*/  IMAD.SHL.U32 R10, R2, 0x4, RZ ;  /* 0x00000004020a7824 */ /* 0x000fe200078e00ff */
[----:B------:R-:W-:-:S02]  /*02c0*/  SHF.L.U64.HI R3, R3, 0x2, R4 ;  /* 0x0000000203037819 */ /* 0x000fc40000010204 */
[----:B------:R-:W-:Y:S02]  /*02d0*/  IADD3 R4, P0, R8, UR6, RZ ;  /* 0x0000000608047c10 */ /* 0x000fe4000ff1e0ff */
[----:B------:R-:W-:Y:S02]  /*02e0*/  IADD3 R6, P1, R10, UR6, RZ ;  /* 0x000000060a067c10 */ /* 0x000fe4000ff3e0ff */
[----:B------:R-:W-:Y:S02]  /*02f0*/  IADD3.X R5, R3, UR7, RZ, P0, !PT ;  /* 0x0000000703057c10 */ /* 0x000fe400087fe4ff */
[----:B------:R-:W-:Y:S02]  /*0300*/  SHF.L.U64.HI R2, R2, 0x2, R7 ;  /* 0x0000000202027819 */ /* 0x000fe40000010207 */
[----:B------:R-:W-:Y:S01]  /*0310*/  IADD3 R8, P2, R8, UR8, RZ ;  /* 0x0000000808087c10 */ /* 0x000fe2000ff5e0ff */
[----:B------:R-:W2:Y:S01]  /*0320*/  LDG.E.EL R4, desc[UR4][R4.64] ;  /* 0x0000000404047981 */ /* 0x000ea2000c2e1900 */
[----:B------:R-:W-:-:S02]  /*0330*/  IADD3 R10, P0, R10, UR8, RZ ;  /* 0x000000080a0a7c10 */ /* 0x000fc4000ff1e0ff */
[----:B------:R-:W-:Y:S02]  /*0340*/  IADD3.X R9, R3, UR9, RZ, P2, !PT ;  /* 0x0000000903097c10 */ /* 0x000fe400097fe4ff */
[----:B------:R-:W-:Y:S02]  /*0350*/  IADD3.X R11, R2, UR9, RZ, P0, !PT ;  /* 0x00000009020b7c10 */ /* 0x000fe400087fe4ff */
[----:B------:R-:W-:Y:S02]  /*0360*/  IADD3.X R7, R2, UR7, RZ, P1, !PT ;  /* 0x0000000702077c10 */ /* 0x000fe40008ffe4ff */
[----:B------:R-:W2:Y:S01]  /*0370*/  LDG.E.EL R9, desc[UR4][R8.64] ;  /* 0x0000000408097981 */ /* 0x000ea2000c2e1900 */
[----:B------:R-:W1:Y:S03]  /*0380*/  LDC.64 R2, c[0x0][0x228] ;  /* 0x00008a00ff027b82 */ /* 0x000e660000000a00 */
[----:B------:R-:W3:Y:S04]  /*0390*/  LDG.E.EL R6, desc[UR4][R6.64] ;  /* 0x0000000406067981 */ /* 0x000ee8000c2e1900 */
[----:B------:R-:W3:Y:S01]  /*03a0*/  LDG.E.EL R11, desc[UR4][R10.64] ;  /* 0x000000040a0b7981 */ /* 0x000ee2000c2e1900 */
[----:B-1----:R-:W-:-:S04]  /*03b0*/  IMAD.WIDE R2, R0, 0x4, R2 ;  /* 0x0000000400027825 */ /* 0x002fc800078e0202 */
[----:B--2---:R-:W-:Y:S01]  /*03c0*/  FADD R12, R4, R9 ;  /* 0x00000009040c7221 */ /* 0x004fe20000000000 */
[----:B---3--:R-:W-:-:S05]  /*03d0*/  FADD R13, R6, R11 ;  /* 0x0000000b060d7221 */ /* 0x008fca0000000000 */
[----:B------:R-:W-:Y:S01]  /*03e0*/  STG.E.64 desc[UR4][R2.64], R12 ;  /* 0x0000000c02007986 */ /* 0x000fe2000c101b04 */
[----:B------:R-:W-:Y:S05]  /*03f0*/  EXIT ;  /* 0x000000000000794d */ /* 0x000fea0003800000 */
.L_x_0:
[----:B------:R-:W-:-:S00]  /*0400*/  BRA `(.L_x_0) ;  /* 0xfffffffc00fc7947 */ /* 0x000fc0000383ffff */
[----:B------:R-:W-:-:S00]  /*0410*/  NOP ;  /* 0x0000000000007918 */ /* 0x000fc00000000000 */
        /* <DEDUP_REMOVED lines=14> */
.L_x_1:


//--------------------- .nv.constant0.triton_poi_fused__unsafe_index_add_25 --------------------------
	.section	.nv.constant0.triton_poi_fused__unsafe_index_add_25,"a",@progbits
	.sectionflags	@""
	.align	4
.nv.constant0.triton_poi_fused__unsafe_index_add_25:
	.zero		564
